//
// Generated by NVIDIA NVVM Compiler
//
// Compiler Build ID: CL-36424714
// Cuda compilation tools, release 13.0, V13.0.88
// Based on NVVM 20.0.0
//

.version 9.0
.target sm_100
.address_size 64

	// .globl	_Z13differentiatePdS_
.const .align 8 .f64 idx2;
// _ZZ13differentiatePdS_E2su has been demoted

.visible .entry _Z13differentiatePdS_(
	.param .u64 .ptr .align 1 _Z13differentiatePdS__param_0,
	.param .u64 .ptr .align 1 _Z13differentiatePdS__param_1
)
{
	.reg .pred 	%p<11>;
	.reg .b32 	%r<16>;
	.reg .b64 	%rd<9>;
	.reg .b64 	%fd<23>;
	// demoted variable
	.shared .align 8 .b8 _ZZ13differentiatePdS_E2su[2064];
	ld.param.u64 	%rd3, [_Z13differentiatePdS__param_0];
	ld.param.u64 	%rd2, [_Z13differentiatePdS__param_1];
	cvta.to.global.u64 	%rd4, %rd3;
	mov.u32 	%r1, %ctaid.x;
	mov.u32 	%r2, %ntid.x;
	mov.u32 	%r3, %tid.x;
	mad.lo.s32 	%r4, %r1, %r2, %r3;
	mul.wide.s32 	%rd5, %r4, 8;
	add.s64 	%rd1, %rd4, %rd5;
	ld.global.f64 	%fd1, [%rd1];
	shl.b32 	%r7, %r3, 3;
	mov.u32 	%r8, _ZZ13differentiatePdS_E2su;
	add.s32 	%r5, %r8, %r7;
	st.shared.f64 	[%r5+8], %fd1;
	bar.sync 	0;
	setp.eq.s32 	%p1, %r1, 0;
	setp.ne.s32 	%p2, %r3, 0;
	or.pred  	%p3, %p1, %p2;
	@%p3 bra 	$L__BB0_2;
	ld.global.f64 	%fd2, [%rd1+-8];
	st.shared.f64 	[_ZZ13differentiatePdS_E2su], %fd2;
$L__BB0_2:
	mov.u32 	%r9, %nctaid.x;
	add.s32 	%r6, %r9, -1;
	setp.ge.u32 	%p4, %r1, %r6;
	add.s32 	%r10, %r2, -1;
	setp.ne.s32 	%p5, %r3, %r10;
	or.pred  	%p6, %p4, %p5;
	@%p6 bra 	$L__BB0_4;
	ld.global.f64 	%fd3, [%rd1+8];
	st.shared.f64 	[%r5+16], %fd3;
$L__BB0_4:
	or.b32  	%r12, %r1, %r3;
	setp.ne.s32 	%p7, %r12, 0;
	@%p7 bra 	$L__BB0_6;
	ld.shared.f64 	%fd4, [%r5+8];
	mul.f64 	%fd5, %fd4, 0d4008000000000000;
	ld.shared.f64 	%fd6, [%r5+16];
	mul.f64 	%fd7, %fd6, 0d4008000000000000;
	sub.f64 	%fd8, %fd5, %fd7;
	ld.shared.f64 	%fd9, [%r5+24];
	add.f64 	%fd10, %fd9, %fd8;
	st.shared.f64 	[%r5], %fd10;
$L__BB0_6:
	setp.ne.s32 	%p8, %r1, %r6;
	add.s32 	%r14, %r1, -1;
	setp.ne.s32 	%p9, %r3, %r14;
	or.pred  	%p10, %p8, %p9;
	@%p10 bra 	$L__BB0_8;
	ld.shared.f64 	%fd11, [%r5+8];
	mul.f64 	%fd12, %fd11, 0d4008000000000000;
	ld.shared.f64 	%fd13, [%r5];
	mul.f64 	%fd14, %fd13, 0d4008000000000000;
	sub.f64 	%fd15, %fd12, %fd14;
	ld.shared.f64 	%fd16, [%r5+-8];
	add.f64 	%fd17, %fd16, %fd15;
	st.shared.f64 	[%r5+16], %fd17;
$L__BB0_8:
	cvta.to.global.u64 	%rd6, %rd2;
	bar.sync 	0;
	ld.shared.f64 	%fd18, [%r5+16];
	ld.shared.f64 	%fd19, [%r5];
	sub.f64 	%fd20, %fd18, %fd19;
	ld.const.f64 	%fd21, [idx2];
	mul.f64 	%fd22, %fd20, %fd21;
	add.s64 	%rd8, %rd6, %rd5;
	st.global.f64 	[%rd8], %fd22;
	ret;

}


// ===== COMPILED SASS (sm_100) =====

	.target	sm_100

	.elftype	@"ET_EXEC"


//--------------------- .note.nv.tkinfo           --------------------------
	.section	.note.nv.tkinfo,"",@"SHT_NOTE"
	.sectionflags	@"SHF_NOTE_NV_TKINFO"
	.tkinfo
        /*0018*/ 	.word	0x00000002
        /*0030*/ 	.string	""
        /*0030*/ 	.string	"ptxas"
        /*0030*/ 	.string	"Cuda compilation tools, release 13.0, V13.0.88"
        /*0030*/ 	.string	"Build cuda_13.0.r13.0/compiler.36424714_0"
        /*0030*/ 	.string	"-arch sm_100 -m 64 "



//--------------------- .note.nv.cuinfo           --------------------------
	.section	.note.nv.cuinfo,"",@"SHT_NOTE"
	.sectionflags	@"SHF_NOTE_NV_CUINFO"
        /*0018*/ 	.short	0x0002
        /*001a*/ 	.short	0x0064
        /*001c*/ 	.short	0x0082
	.zero		2


//--------------------- .nv.info                  --------------------------
	.section	.nv.info,"",@"SHT_CUDA_INFO"
	.align	4


	//----- nvinfo : EIATTR_REGCOUNT
	.align		4
        /*0000*/ 	.byte	0x04, 0x2f
        /*0002*/ 	.short	(.L_2 - .L_1)
	.align		4
.L_1:
        /*0004*/ 	.word	index@(_Z13differentiatePdS_)
        /*0008*/ 	.word	0x00000016


	//----- nvinfo : EIATTR_FRAME_SIZE
	.align		4
.L_2:
        /*000c*/ 	.byte	0x04, 0x11
        /*000e*/ 	.short	(.L_4 - .L_3)
	.align		4
.L_3:
        /*0010*/ 	.word	index@(_Z13differentiatePdS_)
        /*0014*/ 	.word	0x00000000


	//----- nvinfo : EIATTR_MIN_STACK_SIZE
	.align		4
.L_4:
        /*0018*/ 	.byte	0x04, 0x12
        /*001a*/ 	.short	(.L_6 - .L_5)
	.align		4
.L_5:
        /*001c*/ 	.word	index@(_Z13differentiatePdS_)
        /*0020*/ 	.word	0x00000000
.L_6:


//--------------------- .nv.compat                --------------------------
	.section	.nv.compat,"",@"SHT_CUDA_COMPAT_INFO"
	.align	4
        /*0000*/ 	.byte	0x02, 0x09, 0x00, 0x00, 0x02, 0x02, 0x01, 0x00, 0x02, 0x05, 0x05, 0x00, 0x03, 0x07, 0x01, 0x01
        /*0010*/ 	.byte	0x02, 0x03, 0x00, 0x00, 0x02, 0x06, 0x01, 0x00, 0x04, 0x0b, 0x08, 0x00, 0x01, 0x00, 0x00, 0x00
        /*0020*/ 	.byte	0x00, 0x00, 0x00, 0x00


//--------------------- .nv.info._Z13differentiatePdS_ --------------------------
	.section	.nv.info._Z13differentiatePdS_,"",@"SHT_CUDA_INFO"
	.sectionflags	@""
	.align	4


	//----- nvinfo : EIATTR_CUDA_API_VERSION
	.align		4
        /*0000*/ 	.byte	0x04, 0x37
        /*0002*/ 	.short	(.L_8 - .L_7)
.L_7:
        /*0004*/ 	.word	0x00000082


	//----- nvinfo : EIATTR_KPARAM_INFO
	.align		4
.L_8:
        /*0008*/ 	.byte	0x04, 0x17
        /*000a*/ 	.short	(.L_10 - .L_9)
.L_9:
        /*000c*/ 	.word	0x00000000
        /*0010*/ 	.short	0x0001
        /*0012*/ 	.short	0x0008
        /*0014*/ 	.byte	0x00, 0xf5, 0x21, 0x00


	//----- nvinfo : EIATTR_KPARAM_INFO
	.align		4
.L_10:
        /*0018*/ 	.byte	0x04, 0x17
        /*001a*/ 	.short	(.L_12 - .L_11)
.L_11:
        /*001c*/ 	.word	0x00000000
        /*0020*/ 	.short	0x0000
        /*0022*/ 	.short	0x0000
        /*0024*/ 	.byte	0x00, 0xf5, 0x21, 0x00


	//----- nvinfo : EIATTR_SPARSE_MMA_MASK
	.align		4
.L_12:
        /*0028*/ 	.byte	0x03, 0x50
        /*002a*/ 	.short	0x0000


	//----- nvinfo : EIATTR_MAXREG_COUNT
	.align		4
        /*002c*/ 	.byte	0x03, 0x1b
        /*002e*/ 	.short	0x00ff


	//----- nvinfo : EIATTR_NUM_BARRIERS
	.align		4
        /*0030*/ 	.byte	0x02, 0x4c
        /*0032*/ 	.byte	0x01
	.zero		1


	//----- nvinfo : EIATTR_MERCURY_ISA_VERSION
	.align		4
        /*0034*/ 	.byte	0x03, 0x5f
        /*0036*/ 	.short	0x0101


	//----- nvinfo : EIATTR_VRC_CTA_INIT_COUNT
	.align		4
        /*0038*/ 	.byte	0x02, 0x4a
	.zero		1
	.zero		1


	//----- nvinfo : EIATTR_EXIT_INSTR_OFFSETS
	.align		4
        /*003c*/ 	.byte	0x04, 0x1c
        /*003e*/ 	.short	(.L_14 - .L_13)


	//   ....[0]....
.L_13:
        /*0040*/ 	.word	0x00000350


	//----- nvinfo : EIATTR_CBANK_PARAM_SIZE
	.align		4
.L_14:
        /*0044*/ 	.byte	0x03, 0x19
        /*0046*/ 	.short	0x0010


	//----- nvinfo : EIATTR_PARAM_CBANK
	.align		4
        /*0048*/ 	.byte	0x04, 0x0a
        /*004a*/ 	.short	(.L_16 - .L_15)
	.align		4
.L_15:
        /*004c*/ 	.word	index@(.nv.constant0._Z13differentiatePdS_)
        /*0050*/ 	.short	0x0380
        /*0052*/ 	.short	0x0010


	//----- nvinfo : EIATTR_SW_WAR
	.align		4
.L_16:
        /*0054*/ 	.byte	0x04, 0x36
        /*0056*/ 	.short	(.L_18 - .L_17)
.L_17:
        /*0058*/ 	.word	0x00000008
.L_18:


//--------------------- .nv.callgraph             --------------------------
	.section	.nv.callgraph,"",@"SHT_CUDA_CALLGRAPH"
	.align	4
	.sectionentsize	8
	.align		4
        /*0000*/ 	.word	0x00000000
	.align		4
        /*0004*/ 	.word	0xffffffff
	.align		4
        /*0008*/ 	.word	0x00000000
	.align		4
        /*000c*/ 	.word	0xfffffffe
	.align		4
        /*0010*/ 	.word	0x00000000
	.align		4
        /*0014*/ 	.word	0xfffffffd
	.align		4
        /*0018*/ 	.word	0x00000000
	.align		4
        /*001c*/ 	.word	0xfffffffc


//--------------------- .nv.constant3             --------------------------
	.section	.nv.constant3,"a",@progbits
	.align	8
.nv.constant3:
	.type		idx2,@object
	.size		idx2,(.L_0 - idx2)
idx2:
	.zero		8
.L_0:


//--------------------- .text._Z13differentiatePdS_ --------------------------
	.section	.text._Z13differentiatePdS_,"ax",@progbits
	.align	128
        .global         _Z13differentiatePdS_
        .type           _Z13differentiatePdS_,@function
        .size           _Z13differentiatePdS_,(.L_x_1 - _Z13differentiatePdS_)
        .other          _Z13differentiatePdS_,@"STO_CUDA_ENTRY STV_DEFAULT"
_Z13differentiatePdS_:
.text._Z13differentiatePdS_:
[----:B------:R-:W-:Y:S01]  /*0000*/  LDC R1, c[0x0][0x37c] ;  /* 0x0000df00ff017b82 */ /* 0x000fe20000000800 */
[----:B------:R-:W0:Y:S07]  /*0010*/  S2R R19, SR_TID.X ;  /* 0x0000000000137919 */ /* 0x000e2e0000002100 */
[----:B------:R-:W0:Y:S01]  /*0020*/  S2UR UR8, SR_CTAID.X ;  /* 0x00000000000879c3 */ /* 0x000e220000002500 */
[----:B------:R-:W1:Y:S07]  /*0030*/  LDCU.64 UR6, c[0x0][0x358] ;  /* 0x00006b00ff0677ac */ /* 0x000e6e0008000a00 */
[----:B------:R-:W0:Y:S08]  /*0040*/  LDC R0, c[0x0][0x360] ;  /* 0x0000d800ff007b82 */ /* 0x000e300000000800 */
[----:B------:R-:W2:Y:S01]  /*0050*/  LDC.64 R4, c[0x0][0x380] ;  /* 0x0000e000ff047b82 */ /* 0x000ea20000000a00 */
[----:B0-----:R-:W-:-:S04]  /*0060*/  IMAD R2, R0, UR8, R19 ;  /* 0x0000000800027c24 */ /* 0x001fc8000f8e0213 */
[----:B--2---:R-:W-:-:S05]  /*0070*/  IMAD.WIDE R4, R2, 0x8, R4 ;  /* 0x0000000802047825 */ /* 0x004fca00078e0204 */
[----:B-1----:R-:W2:Y:S01]  /*0080*/  LDG.E.64 R6, desc[UR6][R4.64] ;  /* 0x0000000604067981 */ /* 0x002ea2000c1e1b00 */
[----:B------:R-:W0:Y:S01]  /*0090*/  S2UR UR5, SR_CgaCtaId ;  /* 0x00000000000579c3 */ /* 0x000e220000008800 */
[----:B------:R-:W-:Y:S01]  /*00a0*/  UMOV UR4, 0x400 ;  /* 0x0000040000047882 */ /* 0x000fe20000000000 */
[----:B------:R-:W-:Y:S01]  /*00b0*/  VIADD R0, R0, 0xffffffff ;  /* 0xffffffff00007836 */ /* 0x000fe20000000000 */
[----:B------:R-:W-:-:S04]  /*00c0*/  ISETP.NE.AND P0, PT, R19, RZ, PT ;  /* 0x000000ff1300720c */ /* 0x000fc80003f05270 */
[----:B------:R-:W-:Y:S01]  /*00d0*/  ISETP.NE.AND P1, PT, R19, R0, PT ;  /* 0x000000001300720c */ /* 0x000fe20003f25270 */
[----:B------:R-:W1:Y:S01]  /*00e0*/  LDC R3, c[0x0][0x370] ;  /* 0x0000dc00ff037b82 */ /* 0x000e620000000800 */
[----:B------:R-:W-:Y:S01]  /*00f0*/  ISETP.EQ.OR P0, PT, RZ, UR8, P0 ;  /* 0x00000008ff007c0c */ /* 0x000fe20008702670 */
[----:B0-----:R-:W-:-:S06]  /*0100*/  ULEA UR4, UR5, UR4, 0x18 ;  /* 0x0000000405047291 */ /* 0x001fcc000f8ec0ff */
[----:B------:R-:W-:Y:S01]  /*0110*/  LEA R0, R19, UR4, 0x3 ;  /* 0x0000000413007c11 */ /* 0x000fe2000f8e18ff */
[----:B-1----:R-:W-:-:S05]  /*0120*/  VIADD R3, R3, 0xffffffff ;  /* 0xffffffff03037836 */ /* 0x002fca0000000000 */
[----:B------:R-:W-:Y:S01]  /*0130*/  ISETP.LE.U32.OR P1, PT, R3, UR8, P1 ;  /* 0x0000000803007c0c */ /* 0x000fe20008f23470 */
[----:B--2---:R-:W-:Y:S01]  /*0140*/  STS.64 [R0+0x8], R6 ;  /* 0x0000080600007388 */ /* 0x004fe20000000a00 */
[----:B------:R-:W-:Y:S06]  /*0150*/  BAR.SYNC.DEFER_BLOCKING 0x0 ;  /* 0x0000000000007b1d */ /* 0x000fec0000010000 */
[----:B------:R-:W2:Y:S05]  /*0160*/  @!P0 LDG.E.64 R8, desc[UR6][R4.64+-0x8] ;  /* 0xfffff80604088981 */ /* 0x000eaa000c1e1b00 */
[----:B------:R-:W3:Y:S01]  /*0170*/  @!P1 LDG.E.64 R10, desc[UR6][R4.64+0x8] ;  /* 0x00000806040a9981 */ /* 0x000ee2000c1e1b00 */
[----:B------:R-:W-:-:S03]  /*0180*/  LOP3.LUT P2, RZ, R19, UR8, RZ, 0xfc, !PT ;  /* 0x0000000813ff7c12 */ /* 0x000fc6000f84fcff */
[----:B--2---:R-:W-:Y:S01]  /*0190*/  @!P0 STS.64 [UR4], R8 ;  /* 0x00000008ff008988 */ /* 0x004fe20008000a04 */
[----:B------:R-:W-:-:S03]  /*01a0*/  UIADD3 UR4, UPT, UPT, UR8, -0x1, URZ ;  /* 0xffffffff08047890 */ /* 0x000fc6000fffe0ff */
[----:B---3--:R0:W-:Y:S03]  /*01b0*/  @!P1 STS.64 [R0+0x10], R10 ;  /* 0x0000100a00009388 */ /* 0x0081e60000000a00 */
[----:B------:R-:W-:-:S03]  /*01c0*/  ISETP.NE.AND P0, PT, R19, UR4, PT ;  /* 0x0000000413007c0c */ /* 0x000fc6000bf05270 */
[----:B------:R-:W1:Y:S01]  /*01d0*/  @!P2 LDS.64 R14, [R0+0x10] ;  /* 0x00001000000ea984 */ /* 0x000e620000000a00 */
[----:B------:R-:W-:-:S03]  /*01e0*/  ISETP.NE.OR P0, PT, R3, UR8, P0 ;  /* 0x0000000803007c0c */ /* 0x000fc60008705670 */
[----:B------:R-:W2:Y:S01]  /*01f0*/  @!P2 LDS.64 R12, [R0+0x8] ;  /* 0x00000800000ca984 */ /* 0x000ea20000000a00 */
[----:B------:R-:W3:Y:S03]  /*0200*/  LDCU.64 UR4, c[0x3][URZ] ;  /* 0x00c00000ff0477ac */ /* 0x000ee60008000a00 */
[----:B------:R-:W4:Y:S01]  /*0210*/  @!P2 LDS.64 R16, [R0+0x18] ;  /* 0x000018000010a984 */ /* 0x000f220000000a00 */
[----:B0-----:R-:W0:Y:S05]  /*0220*/  LDC.64 R10, c[0x0][0x388] ;  /* 0x0000e200ff0a7b82 */ /* 0x001e2a0000000a00 */
[----:B------:R-:W-:Y:S04]  /*0230*/  @!P0 LDS.64 R4, [R0+0x8] ;  /* 0x0000080000048984 */ /* 0x000fe80000000a00 */
[----:B------:R-:W-:Y:S01]  /*0240*/  @!P0 LDS.64 R8, [R0+-0x8] ;  /* 0xfffff80000088984 */ /* 0x000fe20000000a00 */
[----:B0-----:R-:W-:Y:S01]  /*0250*/  IMAD.WIDE R2, R2, 0x8, R10 ;  /* 0x0000000802027825 */ /* 0x001fe200078e020a */
[----:B-1----:R-:W-:-:S08]  /*0260*/  @!P2 DMUL R14, R14, 3 ;  /* 0x400800000e0ea828 */ /* 0x002fd00000000000 */
[----:B--2---:R-:W-:-:S08]  /*0270*/  @!P2 DFMA R12, R12, 3, -R14 ;  /* 0x400800000c0ca82b */ /* 0x004fd0000000080e */
[----:B----4-:R-:W-:-:S07]  /*0280*/  @!P2 DADD R12, R12, R16 ;  /* 0x000000000c0ca229 */ /* 0x010fce0000000010 */
[----:B------:R-:W-:Y:S04]  /*0290*/  @!P2 STS.64 [R0], R12 ;  /* 0x0000000c0000a388 */ /* 0x000fe80000000a00 */
[----:B------:R-:W0:Y:S02]  /*02a0*/  @!P0 LDS.64 R6, [R0] ;  /* 0x0000000000068984 */ /* 0x000e240000000a00 */
[----:B0-----:R-:W-:-:S08]  /*02b0*/  @!P0 DMUL R6, R6, 3 ;  /* 0x4008000006068828 */ /* 0x001fd00000000000 */
[----:B------:R-:W-:-:S08]  /*02c0*/  @!P0 DFMA R4, R4, 3, -R6 ;  /* 0x400800000404882b */ /* 0x000fd00000000806 */
[----:B------:R-:W-:-:S07]  /*02d0*/  @!P0 DADD R4, R4, R8 ;  /* 0x0000000004048229 */ /* 0x000fce0000000008 */
[----:B------:R-:W-:Y:S01]  /*02e0*/  @!P0 STS.64 [R0+0x10], R4 ;  /* 0x0000100400008388 */ /* 0x000fe20000000a00 */
[----:B------:R-:W-:Y:S06]  /*02f0*/  BAR.SYNC.DEFER_BLOCKING 0x0 ;  /* 0x0000000000007b1d */ /* 0x000fec0000010000 */
[----:B------:R-:W-:Y:S04]  /*0300*/  LDS.64 R6, [R0+0x10] ;  /* 0x0000100000067984 */ /* 0x000fe80000000a00 */
[----:B------:R-:W0:Y:S02]  /*0310*/  LDS.64 R8, [R0] ;  /* 0x0000000000087984 */ /* 0x000e240000000a00 */
[----:B0-----:R-:W-:-:S08]  /*0320*/  DADD R6, R6, -R8 ;  /* 0x0000000006067229 */ /* 0x001fd00000000808 */
[----:B---3--:R-:W-:-:S07]  /*0330*/  DMUL R6, R6, UR4 ;  /* 0x0000000406067c28 */ /* 0x008fce0008000000 */
[----:B------:R-:W-:Y:S01]  /*0340*/  STG.E.64 desc[UR6][R2.64], R6 ;  /* 0x0000000602007986 */ /* 0x000fe2000c101b06 */
[----:B------:R-:W-:Y:S05]  /*0350*/  EXIT ;  /* 0x000000000000794d */ /* 0x000fea0003800000 */
.L_x_0:
[----:B------:R-:W-:-:S00]  /*0360*/  BRA `(.L_x_0) ;  /* 0xfffffffc00fc7947 */ /* 0x000fc0000383ffff */
[----:B------:R-:W-:-:S00]  /*0370*/  NOP ;  /* 0x0000000000007918 */ /* 0x000fc00000000000 */
        /* <DEDUP_REMOVED lines=8> */
.L_x_1:


//--------------------- .nv.shared._Z13differentiatePdS_ --------------------------
	.section	.nv.shared._Z13differentiatePdS_,"aw",@nobits
	.sectionflags	@""
	.align	8
.nv.shared._Z13differentiatePdS_:
	.zero		3088


//--------------------- .nv.shared.reserved.0     --------------------------
	.section	.nv.shared.reserved.0,"aw",@nobits
	.weak		__nv_reservedSMEM_offset_0_alias
	.size		__nv_reservedSMEM_offset_0_alias, 0, 64
	.other		__nv_reservedSMEM_offset_0_alias,@"STO_CUDA_RESERVED_SHARED STV_DEFAULT"
__nv_reservedSMEM_offset_0_alias:
	.zero		0
	.zero		64


//--------------------- .nv.constant0._Z13differentiatePdS_ --------------------------
	.section	.nv.constant0._Z13differentiatePdS_,"a",@progbits
	.sectionflags	@""
	.align	4
.nv.constant0._Z13differentiatePdS_:
	.zero		912


//--------------------- SYMBOLS --------------------------

	.type		.nv.reservedSmem.offset0,@object
	.size		.nv.reservedSmem.offset0,0x4
	.type		.nv.reservedSmem.cap,@object
	.size		.nv.reservedSmem.cap,0x4
